//
// Generated by NVIDIA NVVM Compiler
//
// Compiler Build ID: CL-36424714
// Cuda compilation tools, release 13.0, V13.0.88
// Based on NVVM 20.0.0
//

.version 9.0
.target sm_100
.address_size 64

	// .globl	_Z10vector_macPiS_S_i
// _ZZ10vector_macPiS_S_iE3tmp has been demoted

.visible .entry _Z10vector_macPiS_S_i(
	.param .u64 .ptr .align 1 _Z10vector_macPiS_S_i_param_0,
	.param .u64 .ptr .align 1 _Z10vector_macPiS_S_i_param_1,
	.param .u64 .ptr .align 1 _Z10vector_macPiS_S_i_param_2,
	.param .u32 _Z10vector_macPiS_S_i_param_3
)
{
	.reg .pred 	%p<11>;
	.reg .b32 	%r<131>;
	.reg .b64 	%rd<10>;
	// demoted variable
	.shared .align 4 .b8 _ZZ10vector_macPiS_S_iE3tmp[16];
	ld.param.u64 	%rd1, [_Z10vector_macPiS_S_i_param_0];
	ld.param.u64 	%rd2, [_Z10vector_macPiS_S_i_param_1];
	ld.param.u64 	%rd3, [_Z10vector_macPiS_S_i_param_2];
	ld.param.u32 	%r34, [_Z10vector_macPiS_S_i_param_3];
	cvta.to.global.u64 	%rd4, %rd3;
	cvta.to.global.u64 	%rd5, %rd2;
	mov.u32 	%r35, %ctaid.x;
	mov.u32 	%r36, %ntid.x;
	mov.u32 	%r37, %tid.x;
	mad.lo.s32 	%r38, %r35, %r36, %r37;
	mul.wide.s32 	%rd6, %r38, 4;
	add.s64 	%rd7, %rd5, %rd6;
	ld.global.u32 	%r39, [%rd7];
	add.s64 	%rd8, %rd4, %rd6;
	ld.global.u32 	%r40, [%rd8];
	mul.lo.s32 	%r41, %r40, %r39;
	shl.b32 	%r42, %r38, 2;
	mov.u32 	%r43, _ZZ10vector_macPiS_S_iE3tmp;
	add.s32 	%r44, %r43, %r42;
	st.shared.u32 	[%r44], %r41;
	bar.sync 	0;
	setp.ne.s32 	%p1, %r38, 0;
	@%p1 bra 	$L__BB0_15;
	setp.lt.s32 	%p2, %r34, 1;
	mov.b32 	%r130, 0;
	@%p2 bra 	$L__BB0_14;
	and.b32  	%r1, %r34, 15;
	setp.lt.u32 	%p3, %r34, 16;
	mov.b32 	%r122, 0;
	mov.u32 	%r130, %r122;
	@%p3 bra 	$L__BB0_5;
	and.b32  	%r122, %r34, 2147483632;
	add.s32 	%r115, %r43, 32;
	neg.s32 	%r116, %r122;
	mov.b32 	%r130, 0;
$L__BB0_4:
	.pragma "nounroll";
	ld.shared.u32 	%r51, [%r115+-32];
	add.s32 	%r52, %r51, %r130;
	ld.shared.u32 	%r53, [%r115+-28];
	add.s32 	%r54, %r53, %r52;
	ld.shared.u32 	%r55, [%r115+-24];
	add.s32 	%r56, %r55, %r54;
	ld.shared.u32 	%r57, [%r115+-20];
	add.s32 	%r58, %r57, %r56;
	ld.shared.u32 	%r59, [%r115+-16];
	add.s32 	%r60, %r59, %r58;
	ld.shared.u32 	%r61, [%r115+-12];
	add.s32 	%r62, %r61, %r60;
	ld.shared.u32 	%r63, [%r115+-8];
	add.s32 	%r64, %r63, %r62;
	ld.shared.u32 	%r65, [%r115+-4];
	add.s32 	%r66, %r65, %r64;
	ld.shared.u32 	%r67, [%r115];
	add.s32 	%r68, %r67, %r66;
	ld.shared.u32 	%r69, [%r115+4];
	add.s32 	%r70, %r69, %r68;
	ld.shared.u32 	%r71, [%r115+8];
	add.s32 	%r72, %r71, %r70;
	ld.shared.u32 	%r73, [%r115+12];
	add.s32 	%r74, %r73, %r72;
	ld.shared.u32 	%r75, [%r115+16];
	add.s32 	%r76, %r75, %r74;
	ld.shared.u32 	%r77, [%r115+20];
	add.s32 	%r78, %r77, %r76;
	ld.shared.u32 	%r79, [%r115+24];
	add.s32 	%r80, %r79, %r78;
	ld.shared.u32 	%r81, [%r115+28];
	add.s32 	%r130, %r81, %r80;
	add.s32 	%r116, %r116, 16;
	add.s32 	%r115, %r115, 64;
	setp.ne.s32 	%p4, %r116, 0;
	@%p4 bra 	$L__BB0_4;
$L__BB0_5:
	setp.eq.s32 	%p5, %r1, 0;
	@%p5 bra 	$L__BB0_14;
	and.b32  	%r13, %r34, 7;
	setp.lt.u32 	%p6, %r1, 8;
	@%p6 bra 	$L__BB0_8;
	shl.b32 	%r83, %r122, 2;
	add.s32 	%r85, %r43, %r83;
	ld.shared.u32 	%r86, [%r85];
	add.s32 	%r87, %r86, %r130;
	ld.shared.u32 	%r88, [%r85+4];
	add.s32 	%r89, %r88, %r87;
	ld.shared.u32 	%r90, [%r85+8];
	add.s32 	%r91, %r90, %r89;
	ld.shared.u32 	%r92, [%r85+12];
	add.s32 	%r93, %r92, %r91;
	ld.shared.u32 	%r94, [%r85+16];
	add.s32 	%r95, %r94, %r93;
	ld.shared.u32 	%r96, [%r85+20];
	add.s32 	%r97, %r96, %r95;
	ld.shared.u32 	%r98, [%r85+24];
	add.s32 	%r99, %r98, %r97;
	ld.shared.u32 	%r100, [%r85+28];
	add.s32 	%r130, %r100, %r99;
	add.s32 	%r122, %r122, 8;
$L__BB0_8:
	setp.eq.s32 	%p7, %r13, 0;
	@%p7 bra 	$L__BB0_14;
	and.b32  	%r19, %r34, 3;
	setp.lt.u32 	%p8, %r13, 4;
	@%p8 bra 	$L__BB0_11;
	shl.b32 	%r102, %r122, 2;
	add.s32 	%r104, %r43, %r102;
	ld.shared.u32 	%r105, [%r104];
	add.s32 	%r106, %r105, %r130;
	ld.shared.u32 	%r107, [%r104+4];
	add.s32 	%r108, %r107, %r106;
	ld.shared.u32 	%r109, [%r104+8];
	add.s32 	%r110, %r109, %r108;
	ld.shared.u32 	%r111, [%r104+12];
	add.s32 	%r130, %r111, %r110;
	add.s32 	%r122, %r122, 4;
$L__BB0_11:
	setp.eq.s32 	%p9, %r19, 0;
	@%p9 bra 	$L__BB0_14;
	shl.b32 	%r112, %r122, 2;
	add.s32 	%r128, %r43, %r112;
	neg.s32 	%r127, %r19;
$L__BB0_13:
	.pragma "nounroll";
	ld.shared.u32 	%r114, [%r128];
	add.s32 	%r130, %r114, %r130;
	add.s32 	%r128, %r128, 4;
	add.s32 	%r127, %r127, 1;
	setp.ne.s32 	%p10, %r127, 0;
	@%p10 bra 	$L__BB0_13;
$L__BB0_14:
	cvta.to.global.u64 	%rd9, %rd1;
	st.global.u32 	[%rd9], %r130;
$L__BB0_15:
	ret;

}


// ===== COMPILED SASS (sm_100) =====

	.target	sm_100

	.elftype	@"ET_EXEC"


//--------------------- .note.nv.tkinfo           --------------------------
	.section	.note.nv.tkinfo,"",@"SHT_NOTE"
	.sectionflags	@"SHF_NOTE_NV_TKINFO"
	.tkinfo
        /*0018*/ 	.word	0x00000002
        /*0030*/ 	.string	""
        /*0030*/ 	.string	"ptxas"
        /*0030*/ 	.string	"Cuda compilation tools, release 13.0, V13.0.88"
        /*0030*/ 	.string	"Build cuda_13.0.r13.0/compiler.36424714_0"
        /*0030*/ 	.string	"-arch sm_100 -m 64 "



//--------------------- .note.nv.cuinfo           --------------------------
	.section	.note.nv.cuinfo,"",@"SHT_NOTE"
	.sectionflags	@"SHF_NOTE_NV_CUINFO"
        /*0018*/ 	.short	0x0002
        /*001a*/ 	.short	0x0064
        /*001c*/ 	.short	0x0082
	.zero		2


//--------------------- .nv.info                  --------------------------
	.section	.nv.info,"",@"SHT_CUDA_INFO"
	.align	4


	//----- nvinfo : EIATTR_REGCOUNT
	.align		4
        /*0000*/ 	.byte	0x04, 0x2f
        /*0002*/ 	.short	(.L_1 - .L_0)
	.align		4
.L_0:
        /*0004*/ 	.word	index@(_Z10vector_macPiS_S_i)
        /*0008*/ 	.word	0x00000018


	//----- nvinfo : EIATTR_FRAME_SIZE
	.align		4
.L_1:
        /*000c*/ 	.byte	0x04, 0x11
        /*000e*/ 	.short	(.L_3 - .L_2)
	.align		4
.L_2:
        /*0010*/ 	.word	index@(_Z10vector_macPiS_S_i)
        /*0014*/ 	.word	0x00000000


	//----- nvinfo : EIATTR_MIN_STACK_SIZE
	.align		4
.L_3:
        /*0018*/ 	.byte	0x04, 0x12
        /*001a*/ 	.short	(.L_5 - .L_4)
	.align		4
.L_4:
        /*001c*/ 	.word	index@(_Z10vector_macPiS_S_i)
        /*0020*/ 	.word	0x00000000
.L_5:


//--------------------- .nv.compat                --------------------------
	.section	.nv.compat,"",@"SHT_CUDA_COMPAT_INFO"
	.align	4
        /*0000*/ 	.byte	0x02, 0x09, 0x00, 0x00, 0x02, 0x02, 0x01, 0x00, 0x02, 0x05, 0x05, 0x00, 0x03, 0x07, 0x01, 0x01
        /*0010*/ 	.byte	0x02, 0x03, 0x00, 0x00, 0x02, 0x06, 0x01, 0x00, 0x04, 0x0b, 0x08, 0x00, 0x09, 0x00, 0x00, 0x00
        /*0020*/ 	.byte	0x00, 0x00, 0x00, 0x00


//--------------------- .nv.info._Z10vector_macPiS_S_i --------------------------
	.section	.nv.info._Z10vector_macPiS_S_i,"",@"SHT_CUDA_INFO"
	.sectionflags	@""
	.align	4


	//----- nvinfo : EIATTR_CUDA_API_VERSION
	.align		4
        /*0000*/ 	.byte	0x04, 0x37
        /*0002*/ 	.short	(.L_7 - .L_6)
.L_6:
        /*0004*/ 	.word	0x00000082


	//----- nvinfo : EIATTR_KPARAM_INFO
	.align		4
.L_7:
        /*0008*/ 	.byte	0x04, 0x17
        /*000a*/ 	.short	(.L_9 - .L_8)
.L_8:
        /*000c*/ 	.word	0x00000000
        /*0010*/ 	.short	0x0003
        /*0012*/ 	.short	0x0018
        /*0014*/ 	.byte	0x00, 0xf0, 0x11, 0x00


	//----- nvinfo : EIATTR_KPARAM_INFO
	.align		4
.L_9:
        /*0018*/ 	.byte	0x04, 0x17
        /*001a*/ 	.short	(.L_11 - .L_10)
.L_10:
        /*001c*/ 	.word	0x00000000
        /*0020*/ 	.short	0x0002
        /*0022*/ 	.short	0x0010
        /*0024*/ 	.byte	0x00, 0xf5, 0x21, 0x00


	//----- nvinfo : EIATTR_KPARAM_INFO
	.align		4
.L_11:
        /*0028*/ 	.byte	0x04, 0x17
        /*002a*/ 	.short	(.L_13 - .L_12)
.L_12:
        /*002c*/ 	.word	0x00000000
        /*0030*/ 	.short	0x0001
        /*0032*/ 	.short	0x0008
        /*0034*/ 	.byte	0x00, 0xf5, 0x21, 0x00


	//----- nvinfo : EIATTR_KPARAM_INFO
	.align		4
.L_13:
        /*0038*/ 	.byte	0x04, 0x17
        /*003a*/ 	.short	(.L_15 - .L_14)
.L_14:
        /*003c*/ 	.word	0x00000000
        /*0040*/ 	.short	0x0000
        /*0042*/ 	.short	0x0000
        /*0044*/ 	.byte	0x00, 0xf5, 0x21, 0x00


	//----- nvinfo : EIATTR_SPARSE_MMA_MASK
	.align		4
.L_15:
        /*0048*/ 	.byte	0x03, 0x50
        /*004a*/ 	.short	0x0000


	//----- nvinfo : EIATTR_MAXREG_COUNT
	.align		4
        /*004c*/ 	.byte	0x03, 0x1b
        /*004e*/ 	.short	0x00ff


	//----- nvinfo : EIATTR_NUM_BARRIERS
	.align		4
        /*0050*/ 	.byte	0x02, 0x4c
        /*0052*/ 	.byte	0x01
	.zero		1


	//----- nvinfo : EIATTR_MERCURY_ISA_VERSION
	.align		4
        /*0054*/ 	.byte	0x03, 0x5f
        /*0056*/ 	.short	0x0101


	//----- nvinfo : EIATTR_VRC_CTA_INIT_COUNT
	.align		4
        /*0058*/ 	.byte	0x02, 0x4a
	.zero		1
	.zero		1


	//----- nvinfo : EIATTR_EXIT_INSTR_OFFSETS
	.align		4
        /*005c*/ 	.byte	0x04, 0x1c
        /*005e*/ 	.short	(.L_17 - .L_16)


	//   ....[0]....
.L_16:
        /*0060*/ 	.word	0x00000140


	//   ....[1]....
        /*0064*/ 	.word	0x00000530


	//----- nvinfo : EIATTR_CBANK_PARAM_SIZE
	.align		4
.L_17:
        /*0068*/ 	.byte	0x03, 0x19
        /*006a*/ 	.short	0x001c


	//----- nvinfo : EIATTR_PARAM_CBANK
	.align		4
        /*006c*/ 	.byte	0x04, 0x0a
        /*006e*/ 	.short	(.L_19 - .L_18)
	.align		4
.L_18:
        /*0070*/ 	.word	index@(.nv.constant0._Z10vector_macPiS_S_i)
        /*0074*/ 	.short	0x0380
        /*0076*/ 	.short	0x001c


	//----- nvinfo : EIATTR_SW_WAR
	.align		4
.L_19:
        /*0078*/ 	.byte	0x04, 0x36
        /*007a*/ 	.short	(.L_21 - .L_20)
.L_20:
        /*007c*/ 	.word	0x00000008
.L_21:


//--------------------- .nv.callgraph             --------------------------
	.section	.nv.callgraph,"",@"SHT_CUDA_CALLGRAPH"
	.align	4
	.sectionentsize	8
	.align		4
        /*0000*/ 	.word	0x00000000
	.align		4
        /*0004*/ 	.word	0xffffffff
	.align		4
        /*0008*/ 	.word	0x00000000
	.align		4
        /*000c*/ 	.word	0xfffffffe
	.align		4
        /*0010*/ 	.word	0x00000000
	.align		4
        /*0014*/ 	.word	0xfffffffd
	.align		4
        /*0018*/ 	.word	0x00000000
	.align		4
        /*001c*/ 	.word	0xfffffffc


//--------------------- .text._Z10vector_macPiS_S_i --------------------------
	.section	.text._Z10vector_macPiS_S_i,"ax",@progbits
	.align	128
        .global         _Z10vector_macPiS_S_i
        .type           _Z10vector_macPiS_S_i,@function
        .size           _Z10vector_macPiS_S_i,(.L_x_6 - _Z10vector_macPiS_S_i)
        .other          _Z10vector_macPiS_S_i,@"STO_CUDA_ENTRY STV_DEFAULT"
_Z10vector_macPiS_S_i:
.text._Z10vector_macPiS_S_i:
[----:B------:R-:W-:Y:S01]  /*0000*/  LDC R1, c[0x0][0x37c] ;  /* 0x0000df00ff017b82 */ /* 0x000fe20000000800 */
[----:B------:R-:W0:Y:S07]  /*0010*/  S2R R0, SR_TID.X ;  /* 0x0000000000007919 */ /* 0x000e2e0000002100 */
[----:B------:R-:W0:Y:S01]  /*0020*/  S2UR UR4, SR_CTAID.X ;  /* 0x00000000000479c3 */ /* 0x000e220000002500 */
[----:B------:R-:W1:Y:S07]  /*0030*/  LDCU.64 UR6, c[0x0][0x358] ;  /* 0x00006b00ff0677ac */ /* 0x000e6e0008000a00 */
[----:B------:R-:W0:Y:S08]  /*0040*/  LDC R7, c[0x0][0x360] ;  /* 0x0000d800ff077b82 */ /* 0x000e300000000800 */
[----:B------:R-:W2:Y:S08]  /*0050*/  LDC.64 R2, c[0x0][0x388] ;  /* 0x0000e200ff027b82 */ /* 0x000eb00000000a00 */
[----:B------:R-:W3:Y:S01]  /*0060*/  LDC.64 R4, c[0x0][0x390] ;  /* 0x0000e400ff047b82 */ /* 0x000ee20000000a00 */
[----:B0-----:R-:W-:-:S04]  /*0070*/  IMAD R7, R7, UR4, R0 ;  /* 0x0000000407077c24 */ /* 0x001fc8000f8e0200 */
[----:B--2---:R-:W-:-:S06]  /*0080*/  IMAD.WIDE R2, R7, 0x4, R2 ;  /* 0x0000000407027825 */ /* 0x004fcc00078e0202 */
[----:B-1----:R-:W2:Y:S01]  /*0090*/  LDG.E R2, desc[UR6][R2.64] ;  /* 0x0000000602027981 */ /* 0x002ea2000c1e1900 */
[----:B---3--:R-:W-:-:S06]  /*00a0*/  IMAD.WIDE R4, R7, 0x4, R4 ;  /* 0x0000000407047825 */ /* 0x008fcc00078e0204 */
[----:B------:R-:W2:Y:S01]  /*00b0*/  LDG.E R5, desc[UR6][R4.64] ;  /* 0x0000000604057981 */ /* 0x000ea2000c1e1900 */
[----:B------:R-:W0:Y:S01]  /*00c0*/  S2UR UR5, SR_CgaCtaId ;  /* 0x00000000000579c3 */ /* 0x000e220000008800 */
[----:B------:R-:W-:Y:S01]  /*00d0*/  UMOV UR4, 0x400 ;  /* 0x0000040000047882 */ /* 0x000fe20000000000 */
[----:B------:R-:W-:Y:S01]  /*00e0*/  ISETP.NE.AND P0, PT, R7, RZ, PT ;  /* 0x000000ff0700720c */ /* 0x000fe20003f05270 */
[----:B0-----:R-:W-:-:S06]  /*00f0*/  ULEA UR4, UR5, UR4, 0x18 ;  /* 0x0000000405047291 */ /* 0x001fcc000f8ec0ff */
[----:B------:R-:W-:Y:S01]  /*0100*/  LEA R7, R7, UR4, 0x2 ;  /* 0x0000000407077c11 */ /* 0x000fe2000f8e10ff */
[----:B--2---:R-:W-:-:S05]  /*0110*/  IMAD R0, R2, R5, RZ ;  /* 0x0000000502007224 */ /* 0x004fca00078e02ff */
[----:B------:R0:W-:Y:S01]  /*0120*/  STS [R7], R0 ;  /* 0x0000000007007388 */ /* 0x0001e20000000800 */
[----:B------:R-:W-:Y:S06]  /*0130*/  BAR.SYNC.DEFER_BLOCKING 0x0 ;  /* 0x0000000000007b1d */ /* 0x000fec0000010000 */
[----:B------:R-:W-:Y:S05]  /*0140*/  @P0 EXIT ;  /* 0x000000000000094d */ /* 0x000fea0003800000 */
[----:B0-----:R-:W0:Y:S01]  /*0150*/  LDC R0, c[0x0][0x398] ;  /* 0x0000e600ff007b82 */ /* 0x001e220000000800 */
[----:B------:R-:W-:Y:S01]  /*0160*/  IMAD.MOV.U32 R3, RZ, RZ, RZ ;  /* 0x000000ffff037224 */ /* 0x000fe200078e00ff */
[----:B0-----:R-:W-:-:S13]  /*0170*/  ISETP.GE.AND P0, PT, R0, 0x1, PT ;  /* 0x000000010000780c */ /* 0x001fda0003f06270 */
[----:B------:R-:W-:Y:S05]  /*0180*/  @!P0 BRA `(.L_x_0) ;  /* 0x0000000000e08947 */ /* 0x000fea0003800000 */
[C---:B------:R-:W-:Y:S02]  /*0190*/  ISETP.GE.U32.AND P1, PT, R0.reuse, 0x10, PT ;  /* 0x000000100000780c */ /* 0x040fe40003f26070 */
[----:B------:R-:W-:Y:S02]  /*01a0*/  CS2R R2, SRZ ;  /* 0x0000000000027805 */ /* 0x000fe4000001ff00 */
[----:B------:R-:W-:-:S04]  /*01b0*/  LOP3.LUT R20, R0, 0xf, RZ, 0xc0, !PT ;  /* 0x0000000f00147812 */ /* 0x000fc800078ec0ff */
[----:B------:R-:W-:-:S05]  /*01c0*/  ISETP.NE.AND P0, PT, R20, RZ, PT ;  /* 0x000000ff1400720c */ /* 0x000fca0003f05270 */
[----:B------:R-:W-:Y:S08]  /*01d0*/  @!P1 BRA `(.L_x_1) ;  /* 0x0000000000509947 */ /* 0x000ff00003800000 */
[----:B------:R-:W-:Y:S01]  /*01e0*/  LOP3.LUT R2, R0, 0x7ffffff0, RZ, 0xc0, !PT ;  /* 0x7ffffff000027812 */ /* 0x000fe200078ec0ff */
[----:B------:R-:W-:Y:S01]  /*01f0*/  IMAD.MOV.U32 R3, RZ, RZ, RZ ;  /* 0x000000ffff037224 */ /* 0x000fe200078e00ff */
[----:B------:R-:W-:-:S03]  /*0200*/  UIADD3 UR5, UPT, UPT, UR4, 0x20, URZ ;  /* 0x0000002004057890 */ /* 0x000fc6000fffe0ff */
[----:B------:R-:W-:-:S09]  /*0210*/  IMAD.MOV R21, RZ, RZ, -R2 ;  /* 0x000000ffff157224 */ /* 0x000fd200078e0a02 */
.L_x_2:
[----:B------:R-:W0:Y:S01]  /*0220*/  LDS.128 R4, [UR5+-0x20] ;  /* 0xffffe005ff047984 */ /* 0x000e220008000c00 */
[----:B------:R-:W-:-:S03]  /*0230*/  VIADD R21, R21, 0x10 ;  /* 0x0000001015157836 */ /* 0x000fc60000000000 */
[----:B------:R-:W1:Y:S02]  /*0240*/  LDS.128 R8, [UR5+-0x10] ;  /* 0xfffff005ff087984 */ /* 0x000e640008000c00 */
[----:B------:R-:W-:Y:S02]  /*0250*/  ISETP.NE.AND P1, PT, R21, RZ, PT ;  /* 0x000000ff1500720c */ /* 0x000fe40003f25270 */
[----:B------:R-:W2:Y:S04]  /*0260*/  LDS.128 R12, [UR5] ;  /* 0x00000005ff0c7984 */ /* 0x000ea80008000c00 */
[----:B------:R-:W3:Y:S01]  /*0270*/  LDS.128 R16, [UR5+0x10] ;  /* 0x00001005ff107984 */ /* 0x000ee20008000c00 */
[----:B------:R-:W-:Y:S01]  /*0280*/  UIADD3 UR5, UPT, UPT, UR5, 0x40, URZ ;  /* 0x0000004005057890 */ /* 0x000fe2000fffe0ff */
[----:B0-----:R-:W-:-:S04]  /*0290*/  IADD3 R4, PT, PT, R5, R4, R3 ;  /* 0x0000000405047210 */ /* 0x001fc80007ffe003 */
[----:B------:R-:W-:-:S04]  /*02a0*/  IADD3 R4, PT, PT, R7, R6, R4 ;  /* 0x0000000607047210 */ /* 0x000fc80007ffe004 */
[----:B-1----:R-:W-:-:S04]  /*02b0*/  IADD3 R4, PT, PT, R9, R8, R4 ;  /* 0x0000000809047210 */ /* 0x002fc80007ffe004 */
[----:B------:R-:W-:-:S04]  /*02c0*/  IADD3 R4, PT, PT, R11, R10, R4 ;  /* 0x0000000a0b047210 */ /* 0x000fc80007ffe004 */
[----:B--2---:R-:W-:-:S04]  /*02d0*/  IADD3 R4, PT, PT, R13, R12, R4 ;  /* 0x0000000c0d047210 */ /* 0x004fc80007ffe004 */
[----:B------:R-:W-:-:S04]  /*02e0*/  IADD3 R4, PT, PT, R15, R14, R4 ;  /* 0x0000000e0f047210 */ /* 0x000fc80007ffe004 */
[----:B---3--:R-:W-:-:S04]  /*02f0*/  IADD3 R4, PT, PT, R17, R16, R4 ;  /* 0x0000001011047210 */ /* 0x008fc80007ffe004 */
[----:B------:R-:W-:Y:S01]  /*0300*/  IADD3 R3, PT, PT, R19, R18, R4 ;  /* 0x0000001213037210 */ /* 0x000fe20007ffe004 */
[----:B------:R-:W-:Y:S06]  /*0310*/  @P1 BRA `(.L_x_2) ;  /* 0xfffffffc00c01947 */ /* 0x000fec000383ffff */
.L_x_1:
[----:B------:R-:W-:Y:S05]  /*0320*/  @!P0 BRA `(.L_x_0) ;  /* 0x0000000000788947 */ /* 0x000fea0003800000 */
[----:B------:R-:W-:Y:S02]  /*0330*/  ISETP.GE.U32.AND P0, PT, R20, 0x8, PT ;  /* 0x000000081400780c */ /* 0x000fe40003f06070 */
[----:B------:R-:W-:-:S04]  /*0340*/  LOP3.LUT R13, R0, 0x7, RZ, 0xc0, !PT ;  /* 0x00000007000d7812 */ /* 0x000fc800078ec0ff */
[----:B------:R-:W-:-:S07]  /*0350*/  ISETP.NE.AND P1, PT, R13, RZ, PT ;  /* 0x000000ff0d00720c */ /* 0x000fce0003f25270 */
[----:B------:R-:W-:Y:S06]  /*0360*/  @!P0 BRA `(.L_x_3) ;  /* 0x0000000000208947 */ /* 0x000fec0003800000 */
[C---:B------:R-:W-:Y:S01]  /*0370*/  LEA R12, R2.reuse, UR4, 0x2 ;  /* 0x00000004020c7c11 */ /* 0x040fe2000f8e10ff */
[----:B------:R-:W-:-:S04]  /*0380*/  VIADD R2, R2, 0x8 ;  /* 0x0000000802027836 */ /* 0x000fc80000000000 */
[----:B------:R-:W0:Y:S04]  /*0390*/  LDS.128 R4, [R12] ;  /* 0x000000000c047984 */ /* 0x000e280000000c00 */
[----:B------:R-:W1:Y:S01]  /*03a0*/  LDS.128 R8, [R12+0x10] ;  /* 0x000010000c087984 */ /* 0x000e620000000c00 */
[----:B0-----:R-:W-:-:S04]  /*03b0*/  IADD3 R4, PT, PT, R5, R4, R3 ;  /* 0x0000000405047210 */ /* 0x001fc80007ffe003 */
[----:B------:R-:W-:-:S04]  /*03c0*/  IADD3 R4, PT, PT, R7, R6, R4 ;  /* 0x0000000607047210 */ /* 0x000fc80007ffe004 */
[----:B-1----:R-:W-:-:S04]  /*03d0*/  IADD3 R4, PT, PT, R9, R8, R4 ;  /* 0x0000000809047210 */ /* 0x002fc80007ffe004 */
[----:B------:R-:W-:-:S07]  /*03e0*/  IADD3 R3, PT, PT, R11, R10, R4 ;  /* 0x0000000a0b037210 */ /* 0x000fce0007ffe004 */
.L_x_3:
[----:B------:R-:W-:Y:S05]  /*03f0*/  @!P1 BRA `(.L_x_0) ;  /* 0x0000000000449947 */ /* 0x000fea0003800000 */
[----:B------:R-:W-:Y:S02]  /*0400*/  ISETP.GE.U32.AND P0, PT, R13, 0x4, PT ;  /* 0x000000040d00780c */ /* 0x000fe40003f06070 */
[----:B------:R-:W-:-:S04]  /*0410*/  LOP3.LUT R0, R0, 0x3, RZ, 0xc0, !PT ;  /* 0x0000000300007812 */ /* 0x000fc800078ec0ff */
[----:B------:R-:W-:-:S07]  /*0420*/  ISETP.NE.AND P1, PT, R0, RZ, PT ;  /* 0x000000ff0000720c */ /* 0x000fce0003f25270 */
[C---:B------:R-:W-:Y:S01]  /*0430*/  @P0 LEA R4, R2.reuse, UR4, 0x2 ;  /* 0x0000000402040c11 */ /* 0x040fe2000f8e10ff */
[----:B------:R-:W-:-:S05]  /*0440*/  @P0 VIADD R2, R2, 0x4 ;  /* 0x0000000402020836 */ /* 0x000fca0000000000 */
[----:B------:R-:W0:Y:S02]  /*0450*/  @P0 LDS.128 R4, [R4] ;  /* 0x0000000004040984 */ /* 0x000e240000000c00 */
[----:B0-----:R-:W-:-:S04]  /*0460*/  @P0 IADD3 R5, PT, PT, R5, R4, R3 ;  /* 0x0000000405050210 */ /* 0x001fc80007ffe003 */
[----:B------:R-:W-:Y:S01]  /*0470*/  @P0 IADD3 R3, PT, PT, R7, R6, R5 ;  /* 0x0000000607030210 */ /* 0x000fe20007ffe005 */
[----:B------:R-:W-:Y:S06]  /*0480*/  @!P1 BRA `(.L_x_0) ;  /* 0x0000000000209947 */ /* 0x000fec0003800000 */
[----:B------:R-:W-:Y:S01]  /*0490*/  LEA R2, R2, UR4, 0x2 ;  /* 0x0000000402027c11 */ /* 0x000fe2000f8e10ff */
[----:B------:R-:W-:-:S07]  /*04a0*/  IMAD.MOV R0, RZ, RZ, -R0 ;  /* 0x000000ffff007224 */ /* 0x000fce00078e0a00 */
.L_x_4:
[----:B------:R0:W1:Y:S01]  /*04b0*/  LDS R4, [R2] ;  /* 0x0000000002047984 */ /* 0x0000620000000800 */
[----:B------:R-:W-:-:S05]  /*04c0*/  VIADD R0, R0, 0x1 ;  /* 0x0000000100007836 */ /* 0x000fca0000000000 */
[----:B------:R-:W-:Y:S01]  /*04d0*/  ISETP.NE.AND P0, PT, R0, RZ, PT ;  /* 0x000000ff0000720c */ /* 0x000fe20003f05270 */
[----:B0-----:R-:W-:Y:S02]  /*04e0*/  VIADD R2, R2, 0x4 ;  /* 0x0000000402027836 */ /* 0x001fe40000000000 */
[----:B-1----:R-:W-:-:S10]  /*04f0*/  IMAD.IADD R3, R4, 0x1, R3 ;  /* 0x0000000104037824 */ /* 0x002fd400078e0203 */
[----:B------:R-:W-:Y:S05]  /*0500*/  @P0 BRA `(.L_x_4) ;  /* 0xfffffffc00e80947 */ /* 0x000fea000383ffff */
.L_x_0:
[----:B------:R-:W0:Y:S02]  /*0510*/  LDC.64 R4, c[0x0][0x380] ;  /* 0x0000e000ff047b82 */ /* 0x000e240000000a00 */
[----:B0-----:R-:W-:Y:S01]  /*0520*/  STG.E desc[UR6][R4.64], R3 ;  /* 0x0000000304007986 */ /* 0x001fe2000c101906 */
[----:B------:R-:W-:Y:S05]  /*0530*/  EXIT ;  /* 0x000000000000794d */ /* 0x000fea0003800000 */
.L_x_5:
[----:B------:R-:W-:-:S00]  /*0540*/  BRA `(.L_x_5) ;  /* 0xfffffffc00fc7947 */ /* 0x000fc0000383ffff */
[----:B------:R-:W-:-:S00]  /*0550*/  NOP ;  /* 0x0000000000007918 */ /* 0x000fc00000000000 */
        /* <DEDUP_REMOVED lines=10> */
.L_x_6:


//--------------------- .nv.shared._Z10vector_macPiS_S_i --------------------------
	.section	.nv.shared._Z10vector_macPiS_S_i,"aw",@nobits
	.sectionflags	@""
	.align	4
.nv.shared._Z10vector_macPiS_S_i:
	.zero		1040


//--------------------- .nv.shared.reserved.0     --------------------------
	.section	.nv.shared.reserved.0,"aw",@nobits
	.weak		__nv_reservedSMEM_offset_0_alias
	.size		__nv_reservedSMEM_offset_0_alias, 0, 64
	.other		__nv_reservedSMEM_offset_0_alias,@"STO_CUDA_RESERVED_SHARED STV_DEFAULT"
__nv_reservedSMEM_offset_0_alias:
	.zero		0
	.zero		64


//--------------------- .nv.constant0._Z10vector_macPiS_S_i --------------------------
	.section	.nv.constant0._Z10vector_macPiS_S_i,"a",@progbits
	.sectionflags	@""
	.align	4
.nv.constant0._Z10vector_macPiS_S_i:
	.zero		924


//--------------------- SYMBOLS --------------------------

	.type		.nv.reservedSmem.offset0,@object
	.size		.nv.reservedSmem.offset0,0x4
	.type		.nv.reservedSmem.cap,@object
	.size		.nv.reservedSmem.cap,0x4
